//
// Generated by NVIDIA NVVM Compiler
//
// Compiler Build ID: CL-36424714
// Cuda compilation tools, release 13.0, V13.0.88
// Based on NVVM 20.0.0
//

.version 9.0
.target sm_100
.address_size 64

	// .globl	_Z13softmaxKernelPKfPfi

.visible .entry _Z13softmaxKernelPKfPfi(
	.param .u64 .ptr .align 1 _Z13softmaxKernelPKfPfi_param_0,
	.param .u64 .ptr .align 1 _Z13softmaxKernelPKfPfi_param_1,
	.param .u32 _Z13softmaxKernelPKfPfi_param_2
)
{
	.reg .pred 	%p<2>;
	.reg .b32 	%r<8>;
	.reg .b32 	%f<14>;
	.reg .b64 	%rd<8>;

	ld.param.u64 	%rd1, [_Z13softmaxKernelPKfPfi_param_0];
	ld.param.u64 	%rd2, [_Z13softmaxKernelPKfPfi_param_1];
	ld.param.u32 	%r2, [_Z13softmaxKernelPKfPfi_param_2];
	mov.u32 	%r3, %ctaid.x;
	mov.u32 	%r4, %ntid.x;
	mov.u32 	%r5, %tid.x;
	mad.lo.s32 	%r1, %r3, %r4, %r5;
	setp.ge.s32 	%p1, %r1, %r2;
	@%p1 bra 	$L__BB0_2;
	cvta.to.global.u64 	%rd3, %rd1;
	cvta.to.global.u64 	%rd4, %rd2;
	mul.wide.s32 	%rd5, %r1, 4;
	add.s64 	%rd6, %rd3, %rd5;
	ld.global.f32 	%f1, [%rd6];
	fma.rn.f32 	%f2, %f1, 0f3BBB989D, 0f3F000000;
	cvt.sat.f32.f32 	%f3, %f2;
	mov.f32 	%f4, 0f4B400001;
	mov.f32 	%f5, 0f437C0000;
	fma.rm.f32 	%f6, %f3, %f5, %f4;
	add.f32 	%f7, %f6, 0fCB40007F;
	neg.f32 	%f8, %f7;
	fma.rn.f32 	%f9, %f1, 0f3FB8AA3B, %f8;
	fma.rn.f32 	%f10, %f1, 0f32A57060, %f9;
	mov.b32 	%r6, %f6;
	shl.b32 	%r7, %r6, 23;
	mov.b32 	%f11, %r7;
	ex2.approx.ftz.f32 	%f12, %f10;
	mul.f32 	%f13, %f12, %f11;
	add.s64 	%rd7, %rd4, %rd5;
	st.global.f32 	[%rd7], %f13;
$L__BB0_2:
	ret;

}
	// .globl	_Z15normalizeKernelPfif
.visible .entry _Z15normalizeKernelPfif(
	.param .u64 .ptr .align 1 _Z15normalizeKernelPfif_param_0,
	.param .u32 _Z15normalizeKernelPfif_param_1,
	.param .f32 _Z15normalizeKernelPfif_param_2
)
{
	.reg .pred 	%p<2>;
	.reg .b32 	%r<6>;
	.reg .b32 	%f<4>;
	.reg .b64 	%rd<5>;

	ld.param.u64 	%rd1, [_Z15normalizeKernelPfif_param_0];
	ld.param.u32 	%r2, [_Z15normalizeKernelPfif_param_1];
	ld.param.f32 	%f1, [_Z15normalizeKernelPfif_param_2];
	mov.u32 	%r3, %ctaid.x;
	mov.u32 	%r4, %ntid.x;
	mov.u32 	%r5, %tid.x;
	mad.lo.s32 	%r1, %r3, %r4, %r5;
	setp.ge.s32 	%p1, %r1, %r2;
	@%p1 bra 	$L__BB1_2;
	cvta.to.global.u64 	%rd2, %rd1;
	mul.wide.s32 	%rd3, %r1, 4;
	add.s64 	%rd4, %rd2, %rd3;
	ld.global.f32 	%f2, [%rd4];
	div.rn.f32 	%f3, %f2, %f1;
	st.global.f32 	[%rd4], %f3;
$L__BB1_2:
	ret;

}


// ===== COMPILED SASS (sm_100) =====

	.target	sm_100

	.elftype	@"ET_EXEC"


//--------------------- .note.nv.tkinfo           --------------------------
	.section	.note.nv.tkinfo,"",@"SHT_NOTE"
	.sectionflags	@"SHF_NOTE_NV_TKINFO"
	.tkinfo
        /*0018*/ 	.word	0x00000002
        /*0030*/ 	.string	""
        /*0030*/ 	.string	"ptxas"
        /*0030*/ 	.string	"Cuda compilation tools, release 13.0, V13.0.88"
        /*0030*/ 	.string	"Build cuda_13.0.r13.0/compiler.36424714_0"
        /*0030*/ 	.string	"-arch sm_100 -m 64 "



//--------------------- .note.nv.cuinfo           --------------------------
	.section	.note.nv.cuinfo,"",@"SHT_NOTE"
	.sectionflags	@"SHF_NOTE_NV_CUINFO"
        /*0018*/ 	.short	0x0002
        /*001a*/ 	.short	0x0064
        /*001c*/ 	.short	0x0082
	.zero		2


//--------------------- .nv.info                  --------------------------
	.section	.nv.info,"",@"SHT_CUDA_INFO"
	.align	4


	//----- nvinfo : EIATTR_REGCOUNT
	.align		4
        /*0000*/ 	.byte	0x04, 0x2f
        /*0002*/ 	.short	(.L_1 - .L_0)
	.align		4
.L_0:
        /*0004*/ 	.word	index@(_Z13softmaxKernelPKfPfi)
        /*0008*/ 	.word	0x0000000c


	//----- nvinfo : EIATTR_FRAME_SIZE
	.align		4
.L_1:
        /*000c*/ 	.byte	0x04, 0x11
        /*000e*/ 	.short	(.L_3 - .L_2)
	.align		4
.L_2:
        /*0010*/ 	.word	index@(_Z13softmaxKernelPKfPfi)
        /*0014*/ 	.word	0x00000000


	//----- nvinfo : EIATTR_REGCOUNT
	.align		4
.L_3:
        /*0018*/ 	.byte	0x04, 0x2f
        /*001a*/ 	.short	(.L_5 - .L_4)
	.align		4
.L_4:
        /*001c*/ 	.word	index@(_Z15normalizeKernelPfif)
        /*0020*/ 	.word	0x00000010


	//----- nvinfo : EIATTR_FRAME_SIZE
	.align		4
.L_5:
        /*0024*/ 	.byte	0x04, 0x11
        /*0026*/ 	.short	(.L_7 - .L_6)
	.align		4
.L_6:
        /*0028*/ 	.word	index@($__internal_0_$__cuda_sm3x_div_rn_noftz_f32_slowpath)
        /*002c*/ 	.word	0x00000000


	//----- nvinfo : EIATTR_FRAME_SIZE
	.align		4
.L_7:
        /*0030*/ 	.byte	0x04, 0x11
        /*0032*/ 	.short	(.L_9 - .L_8)
	.align		4
.L_8:
        /*0034*/ 	.word	index@(_Z15normalizeKernelPfif)
        /*0038*/ 	.word	0x00000000


	//----- nvinfo : EIATTR_MIN_STACK_SIZE
	.align		4
.L_9:
        /*003c*/ 	.byte	0x04, 0x12
        /*003e*/ 	.short	(.L_11 - .L_10)
	.align		4
.L_10:
        /*0040*/ 	.word	index@(_Z15normalizeKernelPfif)
        /*0044*/ 	.word	0x00000000


	//----- nvinfo : EIATTR_MIN_STACK_SIZE
	.align		4
.L_11:
        /*0048*/ 	.byte	0x04, 0x12
        /*004a*/ 	.short	(.L_13 - .L_12)
	.align		4
.L_12:
        /*004c*/ 	.word	index@(_Z13softmaxKernelPKfPfi)
        /*0050*/ 	.word	0x00000000
.L_13:


//--------------------- .nv.compat                --------------------------
	.section	.nv.compat,"",@"SHT_CUDA_COMPAT_INFO"
	.align	4
        /*0000*/ 	.byte	0x02, 0x09, 0x00, 0x00, 0x02, 0x02, 0x01, 0x00, 0x02, 0x05, 0x05, 0x00, 0x03, 0x07, 0x01, 0x01
        /*0010*/ 	.byte	0x02, 0x03, 0x00, 0x00, 0x02, 0x06, 0x01, 0x00, 0x04, 0x0b, 0x08, 0x00, 0x01, 0x00, 0x00, 0x00
        /*0020*/ 	.byte	0x00, 0x00, 0x00, 0x00


//--------------------- .nv.info._Z15normalizeKernelPfif --------------------------
	.section	.nv.info._Z15normalizeKernelPfif,"",@"SHT_CUDA_INFO"
	.sectionflags	@""
	.align	4


	//----- nvinfo : EIATTR_CUDA_API_VERSION
	.align		4
        /*0000*/ 	.byte	0x04, 0x37
        /*0002*/ 	.short	(.L_15 - .L_14)
.L_14:
        /*0004*/ 	.word	0x00000082


	//----- nvinfo : EIATTR_KPARAM_INFO
	.align		4
.L_15:
        /*0008*/ 	.byte	0x04, 0x17
        /*000a*/ 	.short	(.L_17 - .L_16)
.L_16:
        /*000c*/ 	.word	0x00000000
        /*0010*/ 	.short	0x0002
        /*0012*/ 	.short	0x000c
        /*0014*/ 	.byte	0x00, 0xf0, 0x11, 0x00


	//----- nvinfo : EIATTR_KPARAM_INFO
	.align		4
.L_17:
        /*0018*/ 	.byte	0x04, 0x17
        /*001a*/ 	.short	(.L_19 - .L_18)
.L_18:
        /*001c*/ 	.word	0x00000000
        /*0020*/ 	.short	0x0001
        /*0022*/ 	.short	0x0008
        /*0024*/ 	.byte	0x00, 0xf0, 0x11, 0x00


	//----- nvinfo : EIATTR_KPARAM_INFO
	.align		4
.L_19:
        /*0028*/ 	.byte	0x04, 0x17
        /*002a*/ 	.short	(.L_21 - .L_20)
.L_20:
        /*002c*/ 	.word	0x00000000
        /*0030*/ 	.short	0x0000
        /*0032*/ 	.short	0x0000
        /*0034*/ 	.byte	0x00, 0xf5, 0x21, 0x00


	//----- nvinfo : EIATTR_SPARSE_MMA_MASK
	.align		4
.L_21:
        /*0038*/ 	.byte	0x03, 0x50
        /*003a*/ 	.short	0x0000


	//----- nvinfo : EIATTR_MAXREG_COUNT
	.align		4
        /*003c*/ 	.byte	0x03, 0x1b
        /*003e*/ 	.short	0x00ff


	//----- nvinfo : EIATTR_MERCURY_ISA_VERSION
	.align		4
        /*0040*/ 	.byte	0x03, 0x5f
        /*0042*/ 	.short	0x0101


	//----- nvinfo : EIATTR_VRC_CTA_INIT_COUNT
	.align		4
        /*0044*/ 	.byte	0x02, 0x4a
	.zero		1
	.zero		1


	//----- nvinfo : EIATTR_EXIT_INSTR_OFFSETS
	.align		4
        /*0048*/ 	.byte	0x04, 0x1c
        /*004a*/ 	.short	(.L_23 - .L_22)


	//   ....[0]....
.L_22:
        /*004c*/ 	.word	0x00000070


	//   ....[1]....
        /*0050*/ 	.word	0x000001b0


	//----- nvinfo : EIATTR_CRS_STACK_SIZE
	.align		4
.L_23:
        /*0054*/ 	.byte	0x04, 0x1e
        /*0056*/ 	.short	(.L_25 - .L_24)
.L_24:
        /*0058*/ 	.word	0x00000000


	//----- nvinfo : EIATTR_CBANK_PARAM_SIZE
	.align		4
.L_25:
        /*005c*/ 	.byte	0x03, 0x19
        /*005e*/ 	.short	0x0010


	//----- nvinfo : EIATTR_PARAM_CBANK
	.align		4
        /*0060*/ 	.byte	0x04, 0x0a
        /*0062*/ 	.short	(.L_27 - .L_26)
	.align		4
.L_26:
        /*0064*/ 	.word	index@(.nv.constant0._Z15normalizeKernelPfif)
        /*0068*/ 	.short	0x0380
        /*006a*/ 	.short	0x0010


	//----- nvinfo : EIATTR_SW_WAR
	.align		4
.L_27:
        /*006c*/ 	.byte	0x04, 0x36
        /*006e*/ 	.short	(.L_29 - .L_28)
.L_28:
        /*0070*/ 	.word	0x00000008
.L_29:


//--------------------- .nv.info._Z13softmaxKernelPKfPfi --------------------------
	.section	.nv.info._Z13softmaxKernelPKfPfi,"",@"SHT_CUDA_INFO"
	.sectionflags	@""
	.align	4


	//----- nvinfo : EIATTR_CUDA_API_VERSION
	.align		4
        /*0000*/ 	.byte	0x04, 0x37
        /*0002*/ 	.short	(.L_31 - .L_30)
.L_30:
        /*0004*/ 	.word	0x00000082


	//----- nvinfo : EIATTR_KPARAM_INFO
	.align		4
.L_31:
        /*0008*/ 	.byte	0x04, 0x17
        /*000a*/ 	.short	(.L_33 - .L_32)
.L_32:
        /*000c*/ 	.word	0x00000000
        /*0010*/ 	.short	0x0002
        /*0012*/ 	.short	0x0010
        /*0014*/ 	.byte	0x00, 0xf0, 0x11, 0x00


	//----- nvinfo : EIATTR_KPARAM_INFO
	.align		4
.L_33:
        /*0018*/ 	.byte	0x04, 0x17
        /*001a*/ 	.short	(.L_35 - .L_34)
.L_34:
        /*001c*/ 	.word	0x00000000
        /*0020*/ 	.short	0x0001
        /*0022*/ 	.short	0x0008
        /*0024*/ 	.byte	0x00, 0xf5, 0x21, 0x00


	//----- nvinfo : EIATTR_KPARAM_INFO
	.align		4
.L_35:
        /*0028*/ 	.byte	0x04, 0x17
        /*002a*/ 	.short	(.L_37 - .L_36)
.L_36:
        /*002c*/ 	.word	0x00000000
        /*0030*/ 	.short	0x0000
        /*0032*/ 	.short	0x0000
        /*0034*/ 	.byte	0x00, 0xf5, 0x21, 0x00


	//----- nvinfo : EIATTR_SPARSE_MMA_MASK
	.align		4
.L_37:
        /*0038*/ 	.byte	0x03, 0x50
        /*003a*/ 	.short	0x0000


	//----- nvinfo : EIATTR_MAXREG_COUNT
	.align		4
        /*003c*/ 	.byte	0x03, 0x1b
        /*003e*/ 	.short	0x00ff


	//----- nvinfo : EIATTR_MERCURY_ISA_VERSION
	.align		4
        /*0040*/ 	.byte	0x03, 0x5f
        /*0042*/ 	.short	0x0101


	//----- nvinfo : EIATTR_VRC_CTA_INIT_COUNT
	.align		4
        /*0044*/ 	.byte	0x02, 0x4a
	.zero		1
	.zero		1


	//----- nvinfo : EIATTR_EXIT_INSTR_OFFSETS
	.align		4
        /*0048*/ 	.byte	0x04, 0x1c
        /*004a*/ 	.short	(.L_39 - .L_38)


	//   ....[0]....
.L_38:
        /*004c*/ 	.word	0x00000070


	//   ....[1]....
        /*0050*/ 	.word	0x00000190


	//----- nvinfo : EIATTR_CBANK_PARAM_SIZE
	.align		4
.L_39:
        /*0054*/ 	.byte	0x03, 0x19
        /*0056*/ 	.short	0x0014


	//----- nvinfo : EIATTR_PARAM_CBANK
	.align		4
        /*0058*/ 	.byte	0x04, 0x0a
        /*005a*/ 	.short	(.L_41 - .L_40)
	.align		4
.L_40:
        /*005c*/ 	.word	index@(.nv.constant0._Z13softmaxKernelPKfPfi)
        /*0060*/ 	.short	0x0380
        /*0062*/ 	.short	0x0014


	//----- nvinfo : EIATTR_SW_WAR
	.align		4
.L_41:
        /*0064*/ 	.byte	0x04, 0x36
        /*0066*/ 	.short	(.L_43 - .L_42)
.L_42:
        /*0068*/ 	.word	0x00000008
.L_43:


//--------------------- .nv.callgraph             --------------------------
	.section	.nv.callgraph,"",@"SHT_CUDA_CALLGRAPH"
	.align	4
	.sectionentsize	8
	.align		4
        /*0000*/ 	.word	0x00000000
	.align		4
        /*0004*/ 	.word	0xffffffff
	.align		4
        /*0008*/ 	.word	0x00000000
	.align		4
        /*000c*/ 	.word	0xfffffffe
	.align		4
        /*0010*/ 	.word	0x00000000
	.align		4
        /*0014*/ 	.word	0xfffffffd
	.align		4
        /*0018*/ 	.word	0x00000000
	.align		4
        /*001c*/ 	.word	0xfffffffc


//--------------------- .text._Z15normalizeKernelPfif --------------------------
	.section	.text._Z15normalizeKernelPfif,"ax",@progbits
	.align	128
        .global         _Z15normalizeKernelPfif
        .type           _Z15normalizeKernelPfif,@function
        .size           _Z15normalizeKernelPfif,(.L_x_15 - _Z15normalizeKernelPfif)
        .other          _Z15normalizeKernelPfif,@"STO_CUDA_ENTRY STV_DEFAULT"
_Z15normalizeKernelPfif:
.text._Z15normalizeKernelPfif:
[----:B------:R-:W-:Y:S01]  /*0000*/  LDC R1, c[0x0][0x37c] ;  /* 0x0000df00ff017b82 */ /* 0x000fe20000000800 */
[----:B------:R-:W0:Y:S07]  /*0010*/  S2R R0, SR_TID.X ;  /* 0x0000000000007919 */ /* 0x000e2e0000002100 */
[----:B------:R-:W0:Y:S01]  /*0020*/  S2UR UR4, SR_CTAID.X ;  /* 0x00000000000479c3 */ /* 0x000e220000002500 */
[----:B------:R-:W1:Y:S07]  /*0030*/  LDCU UR5, c[0x0][0x388] ;  /* 0x00007100ff0577ac */ /* 0x000e6e0008000800 */
[----:B------:R-:W0:Y:S02]  /*0040*/  LDC R3, c[0x0][0x360] ;  /* 0x0000d800ff037b82 */ /* 0x000e240000000800 */
[----:B0-----:R-:W-:-:S05]  /*0050*/  IMAD R3, R3, UR4, R0 ;  /* 0x0000000403037c24 */ /* 0x001fca000f8e0200 */
[----:B-1----:R-:W-:-:S13]  /*0060*/  ISETP.GE.AND P0, PT, R3, UR5, PT ;  /* 0x0000000503007c0c */ /* 0x002fda000bf06270 */
[----:B------:R-:W-:Y:S05]  /*0070*/  @P0 EXIT ;  /* 0x000000000000094d */ /* 0x000fea0003800000 */
[----:B------:R-:W0:Y:S01]  /*0080*/  LDC.64 R4, c[0x0][0x380] ;  /* 0x0000e000ff047b82 */ /* 0x000e220000000a00 */
[----:B------:R-:W1:Y:S07]  /*0090*/  LDCU.64 UR4, c[0x0][0x358] ;  /* 0x00006b00ff0477ac */ /* 0x000e6e0008000a00 */
[----:B------:R-:W2:Y:S01]  /*00a0*/  LDC R7, c[0x0][0x38c] ;  /* 0x0000e300ff077b82 */ /* 0x000ea20000000800 */
[----:B0-----:R-:W-:-:S05]  /*00b0*/  IMAD.WIDE R4, R3, 0x4, R4 ;  /* 0x0000000403047825 */ /* 0x001fca00078e0204 */
[----:B-1----:R-:W3:Y:S01]  /*00c0*/  LDG.E R0, desc[UR4][R4.64] ;  /* 0x0000000404007981 */ /* 0x002ee2000c1e1900 */
[----:B------:R-:W-:Y:S01]  /*00d0*/  BSSY.RECONVERGENT B0, `(.L_x_0) ;  /* 0x000000c000007945 */ /* 0x000fe20003800200 */
[----:B--2---:R-:W0:Y:S02]  /*00e0*/  MUFU.RCP R2, R7 ;  /* 0x0000000700027308 */ /* 0x004e240000001000 */
[----:B0-----:R-:W-:-:S04]  /*00f0*/  FFMA R3, R2, -R7, 1 ;  /* 0x3f80000002037423 */ /* 0x001fc80000000807 */
[----:B------:R-:W-:Y:S02]  /*0100*/  FFMA R3, R2, R3, R2 ;  /* 0x0000000302037223 */ /* 0x000fe40000000002 */
[----:B---3--:R-:W0:Y:S02]  /*0110*/  FCHK P0, R0, R7 ;  /* 0x0000000700007302 */ /* 0x008e240000000000 */
[----:B------:R-:W-:-:S04]  /*0120*/  FFMA R2, R0, R3, RZ ;  /* 0x0000000300027223 */ /* 0x000fc800000000ff */
[----:B------:R-:W-:-:S04]  /*0130*/  FFMA R6, R2, -R7, R0 ;  /* 0x8000000702067223 */ /* 0x000fc80000000000 */
[----:B------:R-:W-:Y:S01]  /*0140*/  FFMA R3, R3, R6, R2 ;  /* 0x0000000603037223 */ /* 0x000fe20000000002 */
[----:B0-----:R-:W-:Y:S06]  /*0150*/  @!P0 BRA `(.L_x_1) ;  /* 0x00000000000c8947 */ /* 0x001fec0003800000 */
[----:B------:R-:W-:-:S07]  /*0160*/  MOV R2, 0x180 ;  /* 0x0000018000027802 */ /* 0x000fce0000000f00 */
[----:B------:R-:W-:Y:S05]  /*0170*/  CALL.REL.NOINC `($__internal_0_$__cuda_sm3x_div_rn_noftz_f32_slowpath) ;  /* 0x0000000000107944 */ /* 0x000fea0003c00000 */
[----:B------:R-:W-:-:S07]  /*0180*/  IMAD.MOV.U32 R3, RZ, RZ, R0 ;  /* 0x000000ffff037224 */ /* 0x000fce00078e0000 */
.L_x_1:
[----:B------:R-:W-:Y:S05]  /*0190*/  BSYNC.RECONVERGENT B0 ;  /* 0x0000000000007941 */ /* 0x000fea0003800200 */
.L_x_0:
[----:B------:R-:W-:Y:S01]  /*01a0*/  STG.E desc[UR4][R4.64], R3 ;  /* 0x0000000304007986 */ /* 0x000fe2000c101904 */
[----:B------:R-:W-:Y:S05]  /*01b0*/  EXIT ;  /* 0x000000000000794d */ /* 0x000fea0003800000 */
        .weak           $__internal_0_$__cuda_sm3x_div_rn_noftz_f32_slowpath
        .type           $__internal_0_$__cuda_sm3x_div_rn_noftz_f32_slowpath,@function
        .size           $__internal_0_$__cuda_sm3x_div_rn_noftz_f32_slowpath,(.L_x_15 - $__internal_0_$__cuda_sm3x_div_rn_noftz_f32_slowpath)
$__internal_0_$__cuda_sm3x_div_rn_noftz_f32_slowpath:
[----:B------:R-:W0:Y:S01]  /*01c0*/  LDC R3, c[0x0][0x38c] ;  /* 0x0000e300ff037b82 */ /* 0x000e220000000800 */
[--C-:B------:R-:W-:Y:S01]  /*01d0*/  SHF.R.U32.HI R6, RZ, 0x17, R0.reuse ;  /* 0x00000017ff067819 */ /* 0x100fe20000011600 */
[----:B------:R-:W1:Y:S01]  /*01e0*/  LDCU UR6, c[0x0][0x38c] ;  /* 0x00007180ff0677ac */ /* 0x000e620008000800 */
[----:B------:R-:W-:Y:S01]  /*01f0*/  BSSY.RECONVERGENT B1, `(.L_x_2) ;  /* 0x0000064000017945 */ /* 0x000fe20003800200 */
[----:B------:R-:W-:Y:S01]  /*0200*/  IMAD.MOV.U32 R8, RZ, RZ, R0 ;  /* 0x000000ffff087224 */ /* 0x000fe200078e0000 */
[----:B------:R-:W-:-:S05]  /*0210*/  LOP3.LUT R6, R6, 0xff, RZ, 0xc0, !PT ;  /* 0x000000ff06067812 */ /* 0x000fca00078ec0ff */
[----:B------:R-:W-:Y:S02]  /*0220*/  VIADD R11, R6, 0xffffffff ;  /* 0xffffffff060b7836 */ /* 0x000fe40000000000 */
[----:B-1----:R-:W-:Y:S01]  /*0230*/  IMAD.U32 R9, RZ, RZ, UR6 ;  /* 0x00000006ff097e24 */ /* 0x002fe2000f8e00ff */
[----:B0-----:R-:W-:-:S04]  /*0240*/  SHF.R.U32.HI R7, RZ, 0x17, R3 ;  /* 0x00000017ff077819 */ /* 0x001fc80000011603 */
[----:B------:R-:W-:-:S05]  /*0250*/  LOP3.LUT R7, R7, 0xff, RZ, 0xc0, !PT ;  /* 0x000000ff07077812 */ /* 0x000fca00078ec0ff */
[----:B------:R-:W-:-:S05]  /*0260*/  VIADD R12, R7, 0xffffffff ;  /* 0xffffffff070c7836 */ /* 0x000fca0000000000 */
[----:B------:R-:W-:-:S04]  /*0270*/  ISETP.GT.U32.AND P0, PT, R12, 0xfd, PT ;  /* 0x000000fd0c00780c */ /* 0x000fc80003f04070 */
[----:B------:R-:W-:-:S13]  /*0280*/  ISETP.GT.U32.OR P0, PT, R11, 0xfd, P0 ;  /* 0x000000fd0b00780c */ /* 0x000fda0000704470 */
[----:B------:R-:W-:Y:S01]  /*0290*/  @!P0 IMAD.MOV.U32 R10, RZ, RZ, RZ ;  /* 0x000000ffff0a8224 */ /* 0x000fe200078e00ff */
[----:B------:R-:W-:Y:S06]  /*02a0*/  @!P0 BRA `(.L_x_3) ;  /* 0x00000000005c8947 */ /* 0x000fec0003800000 */
[----:B------:R-:W-:Y:S02]  /*02b0*/  FSETP.GTU.FTZ.AND P1, PT, |R3|, +INF , PT ;  /* 0x7f8000000300780b */ /* 0x000fe40003f3c200 */
[----:B------:R-:W-:-:S04]  /*02c0*/  FSETP.GTU.FTZ.AND P0, PT, |R0|, +INF , PT ;  /* 0x7f8000000000780b */ /* 0x000fc80003f1c200 */
[----:B------:R-:W-:-:S13]  /*02d0*/  PLOP3.LUT P0, PT, P0, P1, PT, 0xf8, 0x8f ;  /* 0x00000000008f781c */ /* 0x000fda0000703f70 */
[----:B------:R-:W-:Y:S05]  /*02e0*/  @P0 BRA `(.L_x_4) ;  /* 0x00000004004c0947 */ /* 0x000fea0003800000 */
[----:B------:R-:W-:-:S13]  /*02f0*/  LOP3.LUT P0, RZ, R9, 0x7fffffff, R8, 0xc8, !PT ;  /* 0x7fffffff09ff7812 */ /* 0x000fda000780c808 */
[----:B------:R-:W-:Y:S05]  /*0300*/  @!P0 BRA `(.L_x_5) ;  /* 0x00000004003c8947 */ /* 0x000fea0003800000 */
[C---:B------:R-:W-:Y:S02]  /*0310*/  FSETP.NEU.FTZ.AND P2, PT, |R0|.reuse, +INF , PT ;  /* 0x7f8000000000780b */ /* 0x040fe40003f5d200 */
[----:B------:R-:W-:Y:S02]  /*0320*/  FSETP.NEU.FTZ.AND P1, PT, |R3|, +INF , PT ;  /* 0x7f8000000300780b */ /* 0x000fe40003f3d200 */
[----:B------:R-:W-:-:S11]  /*0330*/  FSETP.NEU.FTZ.AND P0, PT, |R0|, +INF , PT ;  /* 0x7f8000000000780b */ /* 0x000fd60003f1d200 */
[----:B------:R-:W-:Y:S05]  /*0340*/  @!P1 BRA !P2, `(.L_x_5) ;  /* 0x00000004002c9947 */ /* 0x000fea0005000000 */
[----:B------:R-:W-:-:S04]  /*0350*/  LOP3.LUT P2, RZ, R8, 0x7fffffff, RZ, 0xc0, !PT ;  /* 0x7fffffff08ff7812 */ /* 0x000fc8000784c0ff */
[----:B------:R-:W-:-:S13]  /*0360*/  PLOP3.LUT P1, PT, P1, P2, PT, 0x2f, 0xf2 ;  /* 0x0000000000f2781c */ /* 0x000fda0000f24577 */
[----:B------:R-:W-:Y:S05]  /*0370*/  @P1 BRA `(.L_x_6) ;  /* 0x0000000400181947 */ /* 0x000fea0003800000 */
[----:B------:R-:W-:-:S04]  /*0380*/  LOP3.LUT P1, RZ, R9, 0x7fffffff, RZ, 0xc0, !PT ;  /* 0x7fffffff09ff7812 */ /* 0x000fc8000782c0ff */
[----:B------:R-:W-:-:S13]  /*0390*/  PLOP3.LUT P0, PT, P0, P1, PT, 0x2f, 0xf2 ;  /* 0x0000000000f2781c */ /* 0x000fda0000702577 */
[----:B------:R-:W-:Y:S05]  /*03a0*/  @P0 BRA `(.L_x_7) ;  /* 0x0000000400000947 */ /* 0x000fea0003800000 */
[----:B------:R-:W-:Y:S02]  /*03b0*/  ISETP.GE.AND P0, PT, R11, RZ, PT ;  /* 0x000000ff0b00720c */ /* 0x000fe40003f06270 */
[----:B------:R-:W-:-:S11]  /*03c0*/  ISETP.GE.AND P1, PT, R12, RZ, PT ;  /* 0x000000ff0c00720c */ /* 0x000fd60003f26270 */
[----:B------:R-:W-:Y:S02]  /*03d0*/  @P0 IMAD.MOV.U32 R10, RZ, RZ, RZ ;  /* 0x000000ffff0a0224 */ /* 0x000fe400078e00ff */
[----:B------:R-:W-:Y:S01]  /*03e0*/  @!P0 FFMA R8, R0, 1.84467440737095516160e+19, RZ ;  /* 0x5f80000000088823 */ /* 0x000fe200000000ff */
[----:B------:R-:W-:Y:S02]  /*03f0*/  @!P0 IMAD.MOV.U32 R10, RZ, RZ, -0x40 ;  /* 0xffffffc0ff0a8424 */ /* 0x000fe400078e00ff */
[----:B------:R-:W-:Y:S02]  /*0400*/  @!P1 FFMA R9, R3, 1.84467440737095516160e+19, RZ ;  /* 0x5f80000003099823 */ /* 0x000fe400000000ff */
[----:B------:R-:W-:-:S07]  /*0410*/  @!P1 VIADD R10, R10, 0x40 ;  /* 0x000000400a0a9836 */ /* 0x000fce0000000000 */
.L_x_3:
[----:B------:R-:W-:Y:S01]  /*0420*/  LEA R0, R7, 0xc0800000, 0x17 ;  /* 0xc080000007007811 */ /* 0x000fe200078eb8ff */
[----:B------:R-:W-:Y:S01]  /*0430*/  VIADD R6, R6, 0xffffff81 ;  /* 0xffffff8106067836 */ /* 0x000fe20000000000 */
[----:B------:R-:W-:Y:S03]  /*0440*/  BSSY.RECONVERGENT B2, `(.L_x_8) ;  /* 0x0000035000027945 */ /* 0x000fe60003800200 */
[----:B------:R-:W-:Y:S01]  /*0450*/  IMAD.IADD R9, R9, 0x1, -R0 ;  /* 0x0000000109097824 */ /* 0x000fe200078e0a00 */
[C---:B------:R-:W-:Y:S01]  /*0460*/  IADD3 R7, PT, PT, R6.reuse, 0x7f, -R7 ;  /* 0x0000007f06077810 */ /* 0x040fe20007ffe807 */
[----:B------:R-:W-:Y:S02]  /*0470*/  IMAD R0, R6, -0x800000, R8 ;  /* 0xff80000006007824 */ /* 0x000fe400078e0208 */
[----:B------:R-:W0:Y:S01]  /*0480*/  MUFU.RCP R3, R9 ;  /* 0x0000000900037308 */ /* 0x000e220000001000 */
[----:B------:R-:W-:Y:S01]  /*0490*/  FADD.FTZ R11, -R9, -RZ ;  /* 0x800000ff090b7221 */ /* 0x000fe20000010100 */
[----:B------:R-:W-:-:S03]  /*04a0*/  IMAD.IADD R7, R7, 0x1, R10 ;  /* 0x0000000107077824 */ /* 0x000fc600078e020a */
[----:B0-----:R-:W-:-:S04]  /*04b0*/  FFMA R12, R3, R11, 1 ;  /* 0x3f800000030c7423 */ /* 0x001fc8000000000b */
[----:B------:R-:W-:-:S04]  /*04c0*/  FFMA R12, R3, R12, R3 ;  /* 0x0000000c030c7223 */ /* 0x000fc80000000003 */
[----:B------:R-:W-:-:S04]  /*04d0*/  FFMA R3, R0, R12, RZ ;  /* 0x0000000c00037223 */ /* 0x000fc800000000ff */
[----:B------:R-:W-:-:S04]  /*04e0*/  FFMA R8, R11, R3, R0 ;  /* 0x000000030b087223 */ /* 0x000fc80000000000 */
[----:B------:R-:W-:-:S04]  /*04f0*/  FFMA R13, R12, R8, R3 ;  /* 0x000000080c0d7223 */ /* 0x000fc80000000003 */
[----:B------:R-:W-:-:S04]  /*0500*/  FFMA R8, R11, R13, R0 ;  /* 0x0000000d0b087223 */ /* 0x000fc80000000000 */
[----:B------:R-:W-:-:S05]  /*0510*/  FFMA R0, R12, R8, R13 ;  /* 0x000000080c007223 */ /* 0x000fca000000000d */
[----:B------:R-:W-:-:S04]  /*0520*/  SHF.R.U32.HI R3, RZ, 0x17, R0 ;  /* 0x00000017ff037819 */ /* 0x000fc80000011600 */
[----:B------:R-:W-:-:S05]  /*0530*/  LOP3.LUT R3, R3, 0xff, RZ, 0xc0, !PT ;  /* 0x000000ff03037812 */ /* 0x000fca00078ec0ff */
[----:B------:R-:W-:-:S04]  /*0540*/  IMAD.IADD R9, R3, 0x1, R7 ;  /* 0x0000000103097824 */ /* 0x000fc800078e0207 */
[----:B------:R-:W-:-:S05]  /*0550*/  VIADD R3, R9, 0xffffffff ;  /* 0xffffffff09037836 */ /* 0x000fca0000000000 */
[----:B------:R-:W-:-:S13]  /*0560*/  ISETP.GE.U32.AND P0, PT, R3, 0xfe, PT ;  /* 0x000000fe0300780c */ /* 0x000fda0003f06070 */
[----:B------:R-:W-:Y:S05]  /*0570*/  @!P0 BRA `(.L_x_9) ;  /* 0x0000000000808947 */ /* 0x000fea0003800000 */
[----:B------:R-:W-:-:S13]  /*0580*/  ISETP.GT.AND P0, PT, R9, 0xfe, PT ;  /* 0x000000fe0900780c */ /* 0x000fda0003f04270 */
[----:B------:R-:W-:Y:S05]  /*0590*/  @P0 BRA `(.L_x_10) ;  /* 0x00000000006c0947 */ /* 0x000fea0003800000 */
[----:B------:R-:W-:-:S13]  /*05a0*/  ISETP.GE.AND P0, PT, R9, 0x1, PT ;  /* 0x000000010900780c */ /* 0x000fda0003f06270 */
[----:B------:R-:W-:Y:S05]  /*05b0*/  @P0 BRA `(.L_x_11) ;  /* 0x0000000000740947 */ /* 0x000fea0003800000 */
[----:B------:R-:W-:Y:S02]  /*05c0*/  ISETP.GE.AND P0, PT, R9, -0x18, PT ;  /* 0xffffffe80900780c */ /* 0x000fe40003f06270 */
[----:B------:R-:W-:-:S11]  /*05d0*/  LOP3.LUT R0, R0, 0x80000000, RZ, 0xc0, !PT ;  /* 0x8000000000007812 */ /* 0x000fd600078ec0ff */
[----:B------:R-:W-:Y:S05]  /*05e0*/  @!P0 BRA `(.L_x_11) ;  /* 0x0000000000688947 */ /* 0x000fea0003800000 */
[CCC-:B------:R-:W-:Y:S01]  /*05f0*/  FFMA.RZ R3, R12.reuse, R8.reuse, R13.reuse ;  /* 0x000000080c037223 */ /* 0x1c0fe2000000c00d */
[CCC-:B------:R-:W-:Y:S01]  /*0600*/  FFMA.RM R6, R12.reuse, R8.reuse, R13.reuse ;  /* 0x000000080c067223 */ /* 0x1c0fe2000000400d */
[C---:B------:R-:W-:Y:S02]  /*0610*/  ISETP.NE.AND P2, PT, R9.reuse, RZ, PT ;  /* 0x000000ff0900720c */ /* 0x040fe40003f45270 */
[----:B------:R-:W-:Y:S02]  /*0620*/  ISETP.NE.AND P1, PT, R9, RZ, PT ;  /* 0x000000ff0900720c */ /* 0x000fe40003f25270 */
[----:B------:R-:W-:Y:S01]  /*0630*/  LOP3.LUT R7, R3, 0x7fffff, RZ, 0xc0, !PT ;  /* 0x007fffff03077812 */ /* 0x000fe200078ec0ff */
[----:B------:R-:W-:Y:S01]  /*0640*/  FFMA.RP R3, R12, R8, R13 ;  /* 0x000000080c037223 */ /* 0x000fe2000000800d */
[----:B------:R-:W-:Y:S02]  /*0650*/  VIADD R8, R9, 0x20 ;  /* 0x0000002009087836 */ /* 0x000fe40000000000 */
[----:B------:R-:W-:Y:S01]  /*0660*/  LOP3.LUT R7, R7, 0x800000, RZ, 0xfc, !PT ;  /* 0x0080000007077812 */ /* 0x000fe200078efcff */
[----:B------:R-:W-:Y:S01]  /*0670*/  IMAD.MOV R9, RZ, RZ, -R9 ;  /* 0x000000ffff097224 */ /* 0x000fe200078e0a09 */
[----:B------:R-:W-:-:S02]  /*0680*/  FSETP.NEU.FTZ.AND P0, PT, R3, R6, PT ;  /* 0x000000060300720b */ /* 0x000fc40003f1d000 */
[----:B------:R-:W-:Y:S02]  /*0690*/  SHF.L.U32 R8, R7, R8, RZ ;  /* 0x0000000807087219 */ /* 0x000fe400000006ff */
[----:B------:R-:W-:Y:S02]  /*06a0*/  SEL R6, R9, RZ, P2 ;  /* 0x000000ff09067207 */ /* 0x000fe40001000000 */
[----:B------:R-:W-:Y:S02]  /*06b0*/  ISETP.NE.AND P1, PT, R8, RZ, P1 ;  /* 0x000000ff0800720c */ /* 0x000fe40000f25270 */
[----:B------:R-:W-:Y:S02]  /*06c0*/  SHF.R.U32.HI R6, RZ, R6, R7 ;  /* 0x00000006ff067219 */ /* 0x000fe40000011607 */
[----:B------:R-:W-:Y:S02]  /*06d0*/  PLOP3.LUT P0, PT, P0, P1, PT, 0xf8, 0x8f ;  /* 0x00000000008f781c */ /* 0x000fe40000703f70 */
[----:B------:R-:W-:-:S02]  /*06e0*/  SHF.R.U32.HI R8, RZ, 0x1, R6 ;  /* 0x00000001ff087819 */ /* 0x000fc40000011606 */
[----:B------:R-:W-:-:S04]  /*06f0*/  SEL R3, RZ, 0x1, !P0 ;  /* 0x00000001ff037807 */ /* 0x000fc80004000000 */
[----:B------:R-:W-:-:S04]  /*0700*/  LOP3.LUT R3, R3, 0x1, R8, 0xf8, !PT ;  /* 0x0000000103037812 */ /* 0x000fc800078ef808 */
[----:B------:R-:W-:-:S05]  /*0710*/  LOP3.LUT R3, R3, R6, RZ, 0xc0, !PT ;  /* 0x0000000603037212 */ /* 0x000fca00078ec0ff */
[----:B------:R-:W-:-:S05]  /*0720*/  IMAD.IADD R3, R8, 0x1, R3 ;  /* 0x0000000108037824 */ /* 0x000fca00078e0203 */
[----:B------:R-:W-:Y:S01]  /*0730*/  LOP3.LUT R0, R3, R0, RZ, 0xfc, !PT ;  /* 0x0000000003007212 */ /* 0x000fe200078efcff */
[----:B------:R-:W-:Y:S06]  /*0740*/  BRA `(.L_x_11) ;  /* 0x0000000000107947 */ /* 0x000fec0003800000 */
.L_x_10:
[----:B------:R-:W-:-:S04]  /*0750*/  LOP3.LUT R0, R0, 0x80000000, RZ, 0xc0, !PT ;  /* 0x8000000000007812 */ /* 0x000fc800078ec0ff */
[----:B------:R-:W-:Y:S01]  /*0760*/  LOP3.LUT R0, R0, 0x7f800000, RZ, 0xfc, !PT ;  /* 0x7f80000000007812 */ /* 0x000fe200078efcff */
[----:B------:R-:W-:Y:S06]  /*0770*/  BRA `(.L_x_11) ;  /* 0x0000000000047947 */ /* 0x000fec0003800000 */
.L_x_9:
[----:B------:R-:W-:-:S07]  /*0780*/  IMAD R0, R7, 0x800000, R0 ;  /* 0x0080000007007824 */ /* 0x000fce00078e0200 */
.L_x_11:
[----:B------:R-:W-:Y:S05]  /*0790*/  BSYNC.RECONVERGENT B2 ;  /* 0x0000000000027941 */ /* 0x000fea0003800200 */
.L_x_8:
[----:B------:R-:W-:Y:S05]  /*07a0*/  BRA `(.L_x_12) ;  /* 0x0000000000207947 */ /* 0x000fea0003800000 */
.L_x_7:
[----:B------:R-:W-:-:S04]  /*07b0*/  LOP3.LUT R0, R9, 0x80000000, R8, 0x48, !PT ;  /* 0x8000000009007812 */ /* 0x000fc800078e4808 */
[----:B------:R-:W-:Y:S01]  /*07c0*/  LOP3.LUT R0, R0, 0x7f800000, RZ, 0xfc, !PT ;  /* 0x7f80000000007812 */ /* 0x000fe200078efcff */
[----:B------:R-:W-:Y:S06]  /*07d0*/  BRA `(.L_x_12) ;  /* 0x0000000000147947 */ /* 0x000fec0003800000 */
.L_x_6:
[----:B------:R-:W-:Y:S01]  /*07e0*/  LOP3.LUT R0, R9, 0x80000000, R8, 0x48, !PT ;  /* 0x8000000009007812 */ /* 0x000fe200078e4808 */
[----:B------:R-:W-:Y:S06]  /*07f0*/  BRA `(.L_x_12) ;  /* 0x00000000000c7947 */ /* 0x000fec0003800000 */
.L_x_5:
[----:B------:R-:W0:Y:S01]  /*0800*/  MUFU.RSQ R0, -QNAN ;  /* 0xffc0000000007908 */ /* 0x000e220000001400 */
[----:B------:R-:W-:Y:S05]  /*0810*/  BRA `(.L_x_12) ;  /* 0x0000000000047947 */ /* 0x000fea0003800000 */
.L_x_4:
[----:B------:R-:W-:-:S07]  /*0820*/  FADD.FTZ R0, R0, R3 ;  /* 0x0000000300007221 */ /* 0x000fce0000010000 */
.L_x_12:
[----:B------:R-:W-:Y:S05]  /*0830*/  BSYNC.RECONVERGENT B1 ;  /* 0x0000000000017941 */ /* 0x000fea0003800200 */
.L_x_2:
[----:B------:R-:W-:-:S04]  /*0840*/  IMAD.MOV.U32 R3, RZ, RZ, 0x0 ;  /* 0x00000000ff037424 */ /* 0x000fc800078e00ff */
[----:B0-----:R-:W-:Y:S05]  /*0850*/  RET.REL.NODEC R2 `(_Z15normalizeKernelPfif) ;  /* 0xfffffff402e87950 */ /* 0x001fea0003c3ffff */
.L_x_13:
[----:B------:R-:W-:-:S00]  /*0860*/  BRA `(.L_x_13) ;  /* 0xfffffffc00fc7947 */ /* 0x000fc0000383ffff */
[----:B------:R-:W-:-:S00]  /*0870*/  NOP ;  /* 0x0000000000007918 */ /* 0x000fc00000000000 */
        /* <DEDUP_REMOVED lines=8> */
.L_x_15:


//--------------------- .text._Z13softmaxKernelPKfPfi --------------------------
	.section	.text._Z13softmaxKernelPKfPfi,"ax",@progbits
	.align	128
        .global         _Z13softmaxKernelPKfPfi
        .type           _Z13softmaxKernelPKfPfi,@function
        .size           _Z13softmaxKernelPKfPfi,(.L_x_17 - _Z13softmaxKernelPKfPfi)
        .other          _Z13softmaxKernelPKfPfi,@"STO_CUDA_ENTRY STV_DEFAULT"
_Z13softmaxKernelPKfPfi:
.text._Z13softmaxKernelPKfPfi:
        /* <DEDUP_REMOVED lines=9> */
[----:B------:R-:W1:Y:S01]  /*0090*/  LDCU.64 UR4, c[0x0][0x358] ;  /* 0x00006b00ff0477ac */ /* 0x000e620008000a00 */
[----:B0-----:R-:W-:-:S06]  /*00a0*/  IMAD.WIDE R2, R7, 0x4, R2 ;  /* 0x0000000407027825 */ /* 0x001fcc00078e0202 */
[----:B-1----:R-:W2:Y:S01]  /*00b0*/  LDG.E R2, desc[UR4][R2.64] ;  /* 0x0000000402027981 */ /* 0x002ea2000c1e1900 */
[----:B------:R-:W-:Y:S01]  /*00c0*/  HFMA2 R5, -RZ, RZ, 0.96630859375, -0.0022525787353515625 ;  /* 0x3bbb989dff057431 */ /* 0x000fe200000001ff */
[----:B------:R-:W-:-:S04]  /*00d0*/  MOV R9, 0x437c0000 ;  /* 0x437c000000097802 */ /* 0x000fc80000000f00 */
[----:B--2---:R-:W-:Y:S02]  /*00e0*/  FFMA.SAT R0, R2, R5, 0.5 ;  /* 0x3f00000002007423 */ /* 0x004fe40000002005 */
[----:B------:R-:W0:Y:S02]  /*00f0*/  LDC.64 R4, c[0x0][0x388] ;  /* 0x0000e200ff047b82 */ /* 0x000e240000000a00 */
[----:B------:R-:W-:-:S04]  /*0100*/  FFMA.RM R0, R0, R9, 12582913 ;  /* 0x4b40000100007423 */ /* 0x000fc80000004009 */
[C---:B------:R-:W-:Y:S01]  /*0110*/  FADD R9, R0.reuse, -12583039 ;  /* 0xcb40007f00097421 */ /* 0x040fe20000000000 */
[----:B------:R-:W-:-:S03]  /*0120*/  SHF.L.U32 R0, R0, 0x17, RZ ;  /* 0x0000001700007819 */ /* 0x000fc600000006ff */
[----:B------:R-:W-:-:S04]  /*0130*/  FFMA R9, R2, 1.4426950216293334961, -R9 ;  /* 0x3fb8aa3b02097823 */ /* 0x000fc80000000809 */
[----:B------:R-:W-:-:S06]  /*0140*/  FFMA R9, R2, 1.925963033500011079e-08, R9 ;  /* 0x32a5706002097823 */ /* 0x000fcc0000000009 */
[----:B------:R-:W1:Y:S01]  /*0150*/  MUFU.EX2 R9, R9 ;  /* 0x0000000900097308 */ /* 0x000e620000000800 */
[----:B0-----:R-:W-:-:S04]  /*0160*/  IMAD.WIDE R2, R7, 0x4, R4 ;  /* 0x0000000407027825 */ /* 0x001fc800078e0204 */
[----:B-1----:R-:W-:-:S05]  /*0170*/  FMUL R5, R0, R9 ;  /* 0x0000000900057220 */ /* 0x002fca0000400000 */
[----:B------:R-:W-:Y:S01]  /*0180*/  STG.E desc[UR4][R2.64], R5 ;  /* 0x0000000502007986 */ /* 0x000fe2000c101904 */
[----:B------:R-:W-:Y:S05]  /*0190*/  EXIT ;  /* 0x000000000000794d */ /* 0x000fea0003800000 */
.L_x_14:
        /* <DEDUP_REMOVED lines=14> */
.L_x_17:


//--------------------- .nv.shared.reserved.0     --------------------------
	.section	.nv.shared.reserved.0,"aw",@nobits
	.weak		__nv_reservedSMEM_offset_0_alias
	.size		__nv_reservedSMEM_offset_0_alias, 0, 64
	.other		__nv_reservedSMEM_offset_0_alias,@"STO_CUDA_RESERVED_SHARED STV_DEFAULT"
__nv_reservedSMEM_offset_0_alias:
	.zero		0
	.zero		64


//--------------------- .nv.constant0._Z15normalizeKernelPfif --------------------------
	.section	.nv.constant0._Z15normalizeKernelPfif,"a",@progbits
	.sectionflags	@""
	.align	4
.nv.constant0._Z15normalizeKernelPfif:
	.zero		912


//--------------------- .nv.constant0._Z13softmaxKernelPKfPfi --------------------------
	.section	.nv.constant0._Z13softmaxKernelPKfPfi,"a",@progbits
	.sectionflags	@""
	.align	4
.nv.constant0._Z13softmaxKernelPKfPfi:
	.zero		916


//--------------------- SYMBOLS --------------------------

	.type		.nv.reservedSmem.offset0,@object
	.size		.nv.reservedSmem.offset0,0x4
